//
// Generated by NVIDIA NVVM Compiler
//
// Compiler Build ID: CL-36424714
// Cuda compilation tools, release 13.0, V13.0.88
// Based on NVVM 20.0.0
//

.version 9.0
.target sm_100
.address_size 64

	// .globl	_Z5mergePiiS_iS_

.visible .entry _Z5mergePiiS_iS_(
	.param .u64 .ptr .align 1 _Z5mergePiiS_iS__param_0,
	.param .u32 _Z5mergePiiS_iS__param_1,
	.param .u64 .ptr .align 1 _Z5mergePiiS_iS__param_2,
	.param .u32 _Z5mergePiiS_iS__param_3,
	.param .u64 .ptr .align 1 _Z5mergePiiS_iS__param_4
)
{
	.reg .pred 	%p<48>;
	.reg .b32 	%r<188>;
	.reg .b64 	%rd<74>;
	.reg .b64 	%fd<5>;

	ld.param.u64 	%rd15, [_Z5mergePiiS_iS__param_0];
	ld.param.u32 	%r87, [_Z5mergePiiS_iS__param_1];
	ld.param.u64 	%rd16, [_Z5mergePiiS_iS__param_2];
	ld.param.u32 	%r88, [_Z5mergePiiS_iS__param_3];
	ld.param.u64 	%rd17, [_Z5mergePiiS_iS__param_4];
	cvta.to.global.u64 	%rd1, %rd17;
	cvta.to.global.u64 	%rd2, %rd16;
	cvta.to.global.u64 	%rd3, %rd15;
	mov.u32 	%r89, %ctaid.x;
	mov.u32 	%r90, %ntid.x;
	mov.u32 	%r91, %tid.x;
	mad.lo.s32 	%r1, %r89, %r90, %r91;
	add.s32 	%r2, %r88, %r87;
	cvt.rn.f64.s32 	%fd1, %r2;
	mov.u32 	%r92, %nctaid.x;
	mul.lo.s32 	%r93, %r92, %r90;
	cvt.rn.f64.u32 	%fd2, %r93;
	div.rn.f64 	%fd3, %fd1, %fd2;
	cvt.rpi.f64.f64 	%fd4, %fd3;
	cvt.rzi.s32.f64 	%r94, %fd4;
	mul.lo.s32 	%r3, %r94, %r1;
	add.s32 	%r95, %r3, %r94;
	min.s32 	%r4, %r95, %r2;
	min.s32 	%r151, %r3, %r87;
	sub.s32 	%r152, %r3, %r151;
	sub.s32 	%r96, %r3, %r88;
	max.s32 	%r153, %r96, 0;
	sub.s32 	%r97, %r3, %r87;
	max.s32 	%r154, %r97, 0;
$L__BB0_1:
	mov.u32 	%r12, %r151;
	mov.u32 	%r11, %r152;
	setp.lt.s32 	%p3, %r12, 1;
	setp.ge.s32 	%p4, %r11, %r88;
	or.pred  	%p5, %p3, %p4;
	@%p5 bra 	$L__BB0_4;
	add.s32 	%r98, %r12, -1;
	mul.wide.u32 	%rd18, %r98, 4;
	add.s64 	%rd19, %rd3, %rd18;
	ld.global.u32 	%r99, [%rd19];
	mul.wide.s32 	%rd20, %r11, 4;
	add.s64 	%rd21, %rd2, %rd20;
	ld.global.u32 	%r100, [%rd21];
	setp.le.s32 	%p6, %r99, %r100;
	@%p6 bra 	$L__BB0_4;
	sub.s32 	%r107, %r12, %r153;
	add.s32 	%r108, %r107, 1;
	shr.s32 	%r109, %r108, 1;
	sub.s32 	%r151, %r12, %r109;
	add.s32 	%r152, %r109, %r11;
	mov.pred 	%p46, 0;
	mov.u32 	%r154, %r11;
	bra.uni 	$L__BB0_7;
$L__BB0_4:
	setp.ge.s32 	%p8, %r12, %r87;
	setp.lt.s32 	%p9, %r11, 1;
	mov.pred 	%p46, -1;
	or.pred  	%p10, %p8, %p9;
	mov.u32 	%r151, %r12;
	mov.u32 	%r152, %r11;
	@%p10 bra 	$L__BB0_7;
	add.s32 	%r101, %r11, -1;
	mul.wide.u32 	%rd22, %r101, 4;
	add.s64 	%rd23, %rd2, %rd22;
	ld.global.u32 	%r102, [%rd23];
	mul.wide.s32 	%rd24, %r12, 4;
	add.s64 	%rd25, %rd3, %rd24;
	ld.global.u32 	%r103, [%rd25];
	setp.lt.s32 	%p12, %r102, %r103;
	mov.u32 	%r151, %r12;
	mov.u32 	%r152, %r11;
	@%p12 bra 	$L__BB0_7;
	sub.s32 	%r104, %r11, %r154;
	add.s32 	%r105, %r104, 1;
	shr.s32 	%r106, %r105, 1;
	sub.s32 	%r152, %r11, %r106;
	add.s32 	%r151, %r106, %r12;
	mov.pred 	%p46, 0;
	mov.u32 	%r153, %r12;
$L__BB0_7:
	not.pred 	%p15, %p46;
	@%p15 bra 	$L__BB0_1;
	min.s32 	%r159, %r4, %r87;
	sub.s32 	%r160, %r4, %r159;
	sub.s32 	%r110, %r4, %r88;
	max.s32 	%r161, %r110, 0;
	sub.s32 	%r111, %r4, %r87;
	max.s32 	%r162, %r111, 0;
$L__BB0_9:
	mov.u32 	%r28, %r159;
	mov.u32 	%r27, %r160;
	setp.lt.s32 	%p16, %r28, 1;
	setp.ge.s32 	%p17, %r27, %r88;
	or.pred  	%p18, %p16, %p17;
	@%p18 bra 	$L__BB0_12;
	add.s32 	%r112, %r28, -1;
	mul.wide.u32 	%rd26, %r112, 4;
	add.s64 	%rd27, %rd3, %rd26;
	ld.global.u32 	%r113, [%rd27];
	mul.wide.s32 	%rd28, %r27, 4;
	add.s64 	%rd29, %rd2, %rd28;
	ld.global.u32 	%r114, [%rd29];
	setp.le.s32 	%p19, %r113, %r114;
	@%p19 bra 	$L__BB0_12;
	sub.s32 	%r121, %r28, %r161;
	add.s32 	%r122, %r121, 1;
	shr.s32 	%r123, %r122, 1;
	sub.s32 	%r159, %r28, %r123;
	add.s32 	%r160, %r123, %r27;
	mov.pred 	%p47, 0;
	mov.u32 	%r162, %r27;
	bra.uni 	$L__BB0_15;
$L__BB0_12:
	setp.ge.s32 	%p21, %r28, %r87;
	setp.lt.s32 	%p22, %r27, 1;
	mov.pred 	%p47, -1;
	or.pred  	%p23, %p21, %p22;
	mov.u32 	%r159, %r28;
	mov.u32 	%r160, %r27;
	@%p23 bra 	$L__BB0_15;
	add.s32 	%r115, %r27, -1;
	mul.wide.u32 	%rd30, %r115, 4;
	add.s64 	%rd31, %rd2, %rd30;
	ld.global.u32 	%r116, [%rd31];
	mul.wide.s32 	%rd32, %r28, 4;
	add.s64 	%rd33, %rd3, %rd32;
	ld.global.u32 	%r117, [%rd33];
	setp.lt.s32 	%p25, %r116, %r117;
	mov.u32 	%r159, %r28;
	mov.u32 	%r160, %r27;
	@%p25 bra 	$L__BB0_15;
	sub.s32 	%r118, %r27, %r162;
	add.s32 	%r119, %r118, 1;
	shr.s32 	%r120, %r119, 1;
	sub.s32 	%r160, %r27, %r120;
	add.s32 	%r159, %r120, %r28;
	mov.pred 	%p47, 0;
	mov.u32 	%r161, %r28;
$L__BB0_15:
	not.pred 	%p28, %p47;
	@%p28 bra 	$L__BB0_9;
	setp.ge.s32 	%p29, %r1, %r2;
	@%p29 bra 	$L__BB0_35;
	sub.s32 	%r37, %r3, %r151;
	sub.s32 	%r38, %r159, %r151;
	add.s32 	%r125, %r37, %r159;
	sub.s32 	%r39, %r4, %r125;
	min.s32 	%r126, %r38, %r39;
	setp.lt.s32 	%p30, %r126, 1;
	mov.b32 	%r163, 0;
	mov.u32 	%r176, %r163;
	mov.u32 	%r177, %r163;
	@%p30 bra 	$L__BB0_21;
	mul.wide.s32 	%rd34, %r3, 4;
	add.s64 	%rd4, %rd1, %rd34;
	mul.wide.s32 	%rd35, %r37, 4;
	add.s64 	%rd5, %rd2, %rd35;
	mul.wide.s32 	%rd36, %r151, 4;
	add.s64 	%rd6, %rd3, %rd36;
	mov.b32 	%r177, 0;
	mov.u32 	%r176, %r177;
	mov.u32 	%r163, %r177;
$L__BB0_19:
	mul.wide.s32 	%rd37, %r163, 4;
	add.s64 	%rd38, %rd6, %rd37;
	ld.global.u32 	%r58, [%rd38];
	mul.wide.s32 	%rd39, %r176, 4;
	add.s64 	%rd40, %rd5, %rd39;
	ld.global.u32 	%r59, [%rd40];
	setp.ge.s32 	%p31, %r58, %r59;
	@%p31 bra 	$L__BB0_36;
	add.s32 	%r163, %r163, 1;
	add.s32 	%r61, %r177, 1;
	mul.wide.s32 	%rd43, %r177, 4;
	add.s64 	%rd44, %rd4, %rd43;
	st.global.u32 	[%rd44], %r58;
	mov.u32 	%r177, %r61;
	bra.uni 	$L__BB0_38;
$L__BB0_21:
	setp.ge.s32 	%p36, %r163, %r38;
	@%p36 bra 	$L__BB0_28;
	add.s32 	%r43, %r163, %r151;
	sub.s32 	%r129, %r159, %r43;
	and.b32  	%r44, %r129, 3;
	setp.eq.s32 	%p37, %r44, 0;
	@%p37 bra 	$L__BB0_25;
	mul.wide.s32 	%rd45, %r3, 4;
	add.s64 	%rd7, %rd1, %rd45;
	mul.wide.s32 	%rd46, %r151, 4;
	add.s64 	%rd8, %rd3, %rd46;
	neg.s32 	%r166, %r44;
$L__BB0_24:
	.pragma "nounroll";
	mul.wide.s32 	%rd47, %r177, 4;
	add.s64 	%rd48, %rd7, %rd47;
	mul.wide.s32 	%rd49, %r163, 4;
	add.s64 	%rd50, %rd8, %rd49;
	add.s32 	%r163, %r163, 1;
	ld.global.u32 	%r130, [%rd50];
	add.s32 	%r177, %r177, 1;
	st.global.u32 	[%rd48], %r130;
	add.s32 	%r166, %r166, 1;
	setp.ne.s32 	%p38, %r166, 0;
	@%p38 bra 	$L__BB0_24;
$L__BB0_25:
	sub.s32 	%r131, %r43, %r159;
	setp.gt.u32 	%p39, %r131, -4;
	@%p39 bra 	$L__BB0_28;
	mul.wide.s32 	%rd51, %r151, 4;
	add.s64 	%rd52, %rd3, %rd51;
	add.s64 	%rd9, %rd52, 8;
	mul.wide.s32 	%rd53, %r3, 4;
	add.s64 	%rd54, %rd53, %rd1;
	add.s64 	%rd10, %rd54, 8;
$L__BB0_27:
	mul.wide.s32 	%rd55, %r163, 4;
	add.s64 	%rd56, %rd9, %rd55;
	mul.wide.s32 	%rd57, %r177, 4;
	add.s64 	%rd58, %rd10, %rd57;
	ld.global.u32 	%r132, [%rd56+-8];
	st.global.u32 	[%rd58+-8], %r132;
	ld.global.u32 	%r133, [%rd56+-4];
	st.global.u32 	[%rd58+-4], %r133;
	ld.global.u32 	%r134, [%rd56];
	st.global.u32 	[%rd58], %r134;
	add.s32 	%r163, %r163, 4;
	ld.global.u32 	%r135, [%rd56+4];
	add.s32 	%r177, %r177, 4;
	st.global.u32 	[%rd58+4], %r135;
	setp.lt.s32 	%p40, %r163, %r38;
	@%p40 bra 	$L__BB0_27;
$L__BB0_28:
	setp.ge.s32 	%p41, %r176, %r39;
	@%p41 bra 	$L__BB0_35;
	add.s32 	%r136, %r3, %r176;
	add.s32 	%r68, %r4, %r151;
	add.s32 	%r137, %r136, %r159;
	sub.s32 	%r138, %r68, %r137;
	and.b32  	%r69, %r138, 3;
	setp.eq.s32 	%p42, %r69, 0;
	mov.u32 	%r183, %r176;
	@%p42 bra 	$L__BB0_32;
	mul.wide.s32 	%rd59, %r3, 4;
	add.s64 	%rd11, %rd1, %rd59;
	add.s64 	%rd60, %rd2, %rd59;
	mul.wide.s32 	%rd61, %r151, 4;
	sub.s64 	%rd12, %rd60, %rd61;
	neg.s32 	%r179, %r69;
	mov.u32 	%r183, %r176;
$L__BB0_31:
	.pragma "nounroll";
	mul.wide.s32 	%rd62, %r177, 4;
	add.s64 	%rd63, %rd11, %rd62;
	mul.wide.s32 	%rd64, %r183, 4;
	add.s64 	%rd65, %rd12, %rd64;
	add.s32 	%r183, %r183, 1;
	ld.global.u32 	%r139, [%rd65];
	add.s32 	%r177, %r177, 1;
	st.global.u32 	[%rd63], %r139;
	add.s32 	%r179, %r179, 1;
	setp.ne.s32 	%p43, %r179, 0;
	@%p43 bra 	$L__BB0_31;
$L__BB0_32:
	sub.s32 	%r140, %r3, %r68;
	add.s32 	%r141, %r176, %r159;
	add.s32 	%r142, %r140, %r141;
	setp.gt.u32 	%p44, %r142, -4;
	@%p44 bra 	$L__BB0_35;
	mul.wide.s32 	%rd66, %r3, 4;
	add.s64 	%rd67, %rd66, 8;
	add.s64 	%rd68, %rd2, %rd67;
	mul.wide.s32 	%rd69, %r151, 4;
	sub.s64 	%rd13, %rd68, %rd69;
	add.s64 	%rd14, %rd1, %rd67;
$L__BB0_34:
	mul.wide.s32 	%rd70, %r183, 4;
	add.s64 	%rd71, %rd13, %rd70;
	mul.wide.s32 	%rd72, %r177, 4;
	add.s64 	%rd73, %rd14, %rd72;
	ld.global.u32 	%r143, [%rd71+-8];
	st.global.u32 	[%rd73+-8], %r143;
	ld.global.u32 	%r144, [%rd71+-4];
	st.global.u32 	[%rd73+-4], %r144;
	ld.global.u32 	%r145, [%rd71];
	st.global.u32 	[%rd73], %r145;
	add.s32 	%r183, %r183, 4;
	ld.global.u32 	%r146, [%rd71+4];
	add.s32 	%r177, %r177, 4;
	st.global.u32 	[%rd73+4], %r146;
	setp.lt.s32 	%p45, %r183, %r39;
	@%p45 bra 	$L__BB0_34;
$L__BB0_35:
	ret;
$L__BB0_36:
	setp.ge.s32 	%p32, %r59, %r58;
	@%p32 bra 	$L__BB0_38;
	add.s32 	%r176, %r176, 1;
	add.s32 	%r63, %r177, 1;
	mul.wide.s32 	%rd41, %r177, 4;
	add.s64 	%rd42, %rd4, %rd41;
	st.global.u32 	[%rd42], %r59;
	mov.u32 	%r177, %r63;
$L__BB0_38:
	setp.lt.s32 	%p33, %r163, %r38;
	setp.lt.s32 	%p34, %r176, %r39;
	and.pred  	%p35, %p33, %p34;
	@%p35 bra 	$L__BB0_19;
	bra.uni 	$L__BB0_21;

}


// ===== COMPILED SASS (sm_100) =====

	.target	sm_100

	.elftype	@"ET_EXEC"


//--------------------- .note.nv.tkinfo           --------------------------
	.section	.note.nv.tkinfo,"",@"SHT_NOTE"
	.sectionflags	@"SHF_NOTE_NV_TKINFO"
	.tkinfo
        /*0018*/ 	.word	0x00000002
        /*0030*/ 	.string	""
        /*0030*/ 	.string	"ptxas"
        /*0030*/ 	.string	"Cuda compilation tools, release 13.0, V13.0.88"
        /*0030*/ 	.string	"Build cuda_13.0.r13.0/compiler.36424714_0"
        /*0030*/ 	.string	"-arch sm_100 -m 64 "



//--------------------- .note.nv.cuinfo           --------------------------
	.section	.note.nv.cuinfo,"",@"SHT_NOTE"
	.sectionflags	@"SHF_NOTE_NV_CUINFO"
        /*0018*/ 	.short	0x0002
        /*001a*/ 	.short	0x0064
        /*001c*/ 	.short	0x0082
	.zero		2


//--------------------- .nv.info                  --------------------------
	.section	.nv.info,"",@"SHT_CUDA_INFO"
	.align	4


	//----- nvinfo : EIATTR_REGCOUNT
	.align		4
        /*0000*/ 	.byte	0x04, 0x2f
        /*0002*/ 	.short	(.L_1 - .L_0)
	.align		4
.L_0:
        /*0004*/ 	.word	index@(_Z5mergePiiS_iS_)
        /*0008*/ 	.word	0x0000001c


	//----- nvinfo : EIATTR_FRAME_SIZE
	.align		4
.L_1:
        /*000c*/ 	.byte	0x04, 0x11
        /*000e*/ 	.short	(.L_3 - .L_2)
	.align		4
.L_2:
        /*0010*/ 	.word	index@($__internal_0_$__cuda_sm20_div_rn_f64_full)
        /*0014*/ 	.word	0x00000000


	//----- nvinfo : EIATTR_FRAME_SIZE
	.align		4
.L_3:
        /*0018*/ 	.byte	0x04, 0x11
        /*001a*/ 	.short	(.L_5 - .L_4)
	.align		4
.L_4:
        /*001c*/ 	.word	index@(_Z5mergePiiS_iS_)
        /*0020*/ 	.word	0x00000000


	//----- nvinfo : EIATTR_MIN_STACK_SIZE
	.align		4
.L_5:
        /*0024*/ 	.byte	0x04, 0x12
        /*0026*/ 	.short	(.L_7 - .L_6)
	.align		4
.L_6:
        /*0028*/ 	.word	index@(_Z5mergePiiS_iS_)
        /*002c*/ 	.word	0x00000000
.L_7:


//--------------------- .nv.compat                --------------------------
	.section	.nv.compat,"",@"SHT_CUDA_COMPAT_INFO"
	.align	4
        /*0000*/ 	.byte	0x02, 0x09, 0x00, 0x00, 0x02, 0x02, 0x01, 0x00, 0x02, 0x05, 0x05, 0x00, 0x03, 0x07, 0x01, 0x01
        /*0010*/ 	.byte	0x02, 0x03, 0x00, 0x00, 0x02, 0x06, 0x01, 0x00, 0x04, 0x0b, 0x08, 0x00, 0x01, 0x00, 0x00, 0x00
        /*0020*/ 	.byte	0x00, 0x00, 0x00, 0x00


//--------------------- .nv.info._Z5mergePiiS_iS_ --------------------------
	.section	.nv.info._Z5mergePiiS_iS_,"",@"SHT_CUDA_INFO"
	.sectionflags	@""
	.align	4


	//----- nvinfo : EIATTR_CUDA_API_VERSION
	.align		4
        /*0000*/ 	.byte	0x04, 0x37
        /*0002*/ 	.short	(.L_9 - .L_8)
.L_8:
        /*0004*/ 	.word	0x00000082


	//----- nvinfo : EIATTR_KPARAM_INFO
	.align		4
.L_9:
        /*0008*/ 	.byte	0x04, 0x17
        /*000a*/ 	.short	(.L_11 - .L_10)
.L_10:
        /*000c*/ 	.word	0x00000000
        /*0010*/ 	.short	0x0004
        /*0012*/ 	.short	0x0020
        /*0014*/ 	.byte	0x00, 0xf5, 0x21, 0x00


	//----- nvinfo : EIATTR_KPARAM_INFO
	.align		4
.L_11:
        /*0018*/ 	.byte	0x04, 0x17
        /*001a*/ 	.short	(.L_13 - .L_12)
.L_12:
        /*001c*/ 	.word	0x00000000
        /*0020*/ 	.short	0x0003
        /*0022*/ 	.short	0x0018
        /*0024*/ 	.byte	0x00, 0xf0, 0x11, 0x00


	//----- nvinfo : EIATTR_KPARAM_INFO
	.align		4
.L_13:
        /*0028*/ 	.byte	0x04, 0x17
        /*002a*/ 	.short	(.L_15 - .L_14)
.L_14:
        /*002c*/ 	.word	0x00000000
        /*0030*/ 	.short	0x0002
        /*0032*/ 	.short	0x0010
        /*0034*/ 	.byte	0x00, 0xf5, 0x21, 0x00


	//----- nvinfo : EIATTR_KPARAM_INFO
	.align		4
.L_15:
        /*0038*/ 	.byte	0x04, 0x17
        /*003a*/ 	.short	(.L_17 - .L_16)
.L_16:
        /*003c*/ 	.word	0x00000000
        /*0040*/ 	.short	0x0001
        /*0042*/ 	.short	0x0008
        /*0044*/ 	.byte	0x00, 0xf0, 0x11, 0x00


	//----- nvinfo : EIATTR_KPARAM_INFO
	.align		4
.L_17:
        /*0048*/ 	.byte	0x04, 0x17
        /*004a*/ 	.short	(.L_19 - .L_18)
.L_18:
        /*004c*/ 	.word	0x00000000
        /*0050*/ 	.short	0x0000
        /*0052*/ 	.short	0x0000
        /*0054*/ 	.byte	0x00, 0xf5, 0x21, 0x00


	//----- nvinfo : EIATTR_SPARSE_MMA_MASK
	.align		4
.L_19:
        /*0058*/ 	.byte	0x03, 0x50
        /*005a*/ 	.short	0x0000


	//----- nvinfo : EIATTR_MAXREG_COUNT
	.align		4
        /*005c*/ 	.byte	0x03, 0x1b
        /*005e*/ 	.short	0x00ff


	//----- nvinfo : EIATTR_MERCURY_ISA_VERSION
	.align		4
        /*0060*/ 	.byte	0x03, 0x5f
        /*0062*/ 	.short	0x0101


	//----- nvinfo : EIATTR_VRC_CTA_INIT_COUNT
	.align		4
        /*0064*/ 	.byte	0x02, 0x4a
	.zero		1
	.zero		1


	//----- nvinfo : EIATTR_EXIT_INSTR_OFFSETS
	.align		4
        /*0068*/ 	.byte	0x04, 0x1c
        /*006a*/ 	.short	(.L_21 - .L_20)


	//   ....[0]....
.L_20:
        /*006c*/ 	.word	0x00000900


	//   ....[1]....
        /*0070*/ 	.word	0x00000eb0


	//   ....[2]....
        /*0074*/ 	.word	0x00001070


	//   ....[3]....
        /*0078*/ 	.word	0x00001200


	//----- nvinfo : EIATTR_CRS_STACK_SIZE
	.align		4
.L_21:
        /*007c*/ 	.byte	0x04, 0x1e
        /*007e*/ 	.short	(.L_23 - .L_22)
.L_22:
        /*0080*/ 	.word	0x00000000


	//----- nvinfo : EIATTR_CBANK_PARAM_SIZE
	.align		4
.L_23:
        /*0084*/ 	.byte	0x03, 0x19
        /*0086*/ 	.short	0x0028


	//----- nvinfo : EIATTR_PARAM_CBANK
	.align		4
        /*0088*/ 	.byte	0x04, 0x0a
        /*008a*/ 	.short	(.L_25 - .L_24)
	.align		4
.L_24:
        /*008c*/ 	.word	index@(.nv.constant0._Z5mergePiiS_iS_)
        /*0090*/ 	.short	0x0380
        /*0092*/ 	.short	0x0028


	//----- nvinfo : EIATTR_SW_WAR
	.align		4
.L_25:
        /*0094*/ 	.byte	0x04, 0x36
        /*0096*/ 	.short	(.L_27 - .L_26)
.L_26:
        /*0098*/ 	.word	0x00000008
.L_27:


//--------------------- .nv.callgraph             --------------------------
	.section	.nv.callgraph,"",@"SHT_CUDA_CALLGRAPH"
	.align	4
	.sectionentsize	8
	.align		4
        /*0000*/ 	.word	0x00000000
	.align		4
        /*0004*/ 	.word	0xffffffff
	.align		4
        /*0008*/ 	.word	0x00000000
	.align		4
        /*000c*/ 	.word	0xfffffffe
	.align		4
        /*0010*/ 	.word	0x00000000
	.align		4
        /*0014*/ 	.word	0xfffffffd
	.align		4
        /*0018*/ 	.word	0x00000000
	.align		4
        /*001c*/ 	.word	0xfffffffc


//--------------------- .text._Z5mergePiiS_iS_    --------------------------
	.section	.text._Z5mergePiiS_iS_,"ax",@progbits
	.align	128
        .global         _Z5mergePiiS_iS_
        .type           _Z5mergePiiS_iS_,@function
        .size           _Z5mergePiiS_iS_,(.L_x_34 - _Z5mergePiiS_iS_)
        .other          _Z5mergePiiS_iS_,@"STO_CUDA_ENTRY STV_DEFAULT"
_Z5mergePiiS_iS_:
.text._Z5mergePiiS_iS_:
[----:B------:R-:W-:Y:S08]  /*0000*/  LDC R1, c[0x0][0x37c] ;  /* 0x0000df00ff017b82 */ /* 0x000ff00000000800 */
[----:B------:R-:W0:Y:S01]  /*0010*/  LDC R0, c[0x0][0x360] ;  /* 0x0000d800ff007b82 */ /* 0x000e220000000800 */
[----:B------:R-:W0:Y:S01]  /*0020*/  LDCU UR4, c[0x0][0x370] ;  /* 0x00006e00ff0477ac */ /* 0x000e220008000800 */
[----:B------:R-:W-:Y:S01]  /*0030*/  IMAD.MOV.U32 R2, RZ, RZ, 0x1 ;  /* 0x00000001ff027424 */ /* 0x000fe200078e00ff */
[----:B------:R-:W1:Y:S01]  /*0040*/  S2R R13, SR_TID.X ;  /* 0x00000000000d7919 */ /* 0x000e620000002100 */
[----:B------:R-:W2:Y:S01]  /*0050*/  LDCU UR5, c[0x0][0x388] ;  /* 0x00007100ff0577ac */ /* 0x000ea20008000800 */
[----:B------:R-:W3:Y:S01]  /*0060*/  LDCU.64 UR6, c[0x0][0x358] ;  /* 0x00006b00ff0677ac */ /* 0x000ee20008000a00 */
[C---:B0-----:R-:W-:Y:S01]  /*0070*/  IMAD R4, R0.reuse, UR4, RZ ;  /* 0x0000000400047c24 */ /* 0x041fe2000f8e02ff */
[----:B------:R-:W2:Y:S05]  /*0080*/  LDCU UR4, c[0x0][0x398] ;  /* 0x00007300ff0477ac */ /* 0x000eaa0008000800 */
[----:B------:R-:W0:Y:S01]  /*0090*/  I2F.F64.U32 R4, R4 ;  /* 0x0000000400047312 */ /* 0x000e220000201800 */
[----:B--2---:R-:W-:Y:S01]  /*00a0*/  UIADD3 UR4, UPT, UPT, UR4, UR5, URZ ;  /* 0x0000000504047290 */ /* 0x004fe2000fffe0ff */
[----:B------:R-:W1:Y:S06]  /*00b0*/  S2UR UR5, SR_CTAID.X ;  /* 0x00000000000579c3 */ /* 0x000e6c0000002500 */
[----:B0-----:R-:W0:Y:S02]  /*00c0*/  MUFU.RCP64H R3, R5 ;  /* 0x0000000500037308 */ /* 0x001e240000001800 */
[----:B0-----:R-:W-:Y:S01]  /*00d0*/  DFMA R6, -R4, R2, 1 ;  /* 0x3ff000000406742b */ /* 0x001fe20000000102 */
[----:B-1----:R-:W-:-:S07]  /*00e0*/  IMAD R0, R0, UR5, R13 ;  /* 0x0000000500007c24 */ /* 0x002fce000f8e020d */
[----:B------:R-:W-:-:S08]  /*00f0*/  DFMA R6, R6, R6, R6 ;  /* 0x000000060606722b */ /* 0x000fd00000000006 */
[----:B------:R-:W-:Y:S02]  /*0100*/  DFMA R2, R2, R6, R2 ;  /* 0x000000060202722b */ /* 0x000fe40000000002 */
[----:B------:R-:W0:Y:S06]  /*0110*/  I2F.F64 R6, UR4 ;  /* 0x0000000400067d12 */ /* 0x000e2c0008201c00 */
[----:B------:R-:W-:-:S08]  /*0120*/  DFMA R8, -R4, R2, 1 ;  /* 0x3ff000000408742b */ /* 0x000fd00000000102 */
[----:B------:R-:W-:Y:S01]  /*0130*/  DFMA R2, R2, R8, R2 ;  /* 0x000000080202722b */ /* 0x000fe20000000002 */
[----:B0-----:R-:W-:-:S07]  /*0140*/  FSETP.GEU.AND P1, PT, |R7|, 6.5827683646048100446e-37, PT ;  /* 0x036000000700780b */ /* 0x001fce0003f2e200 */
[----:B------:R-:W-:-:S08]  /*0150*/  DMUL R8, R6, R2 ;  /* 0x0000000206087228 */ /* 0x000fd00000000000 */
[----:B------:R-:W-:-:S08]  /*0160*/  DFMA R10, -R4, R8, R6 ;  /* 0x00000008040a722b */ /* 0x000fd00000000106 */
[----:B------:R-:W-:-:S10]  /*0170*/  DFMA R2, R2, R10, R8 ;  /* 0x0000000a0202722b */ /* 0x000fd40000000008 */
[----:B------:R-:W-:-:S05]  /*0180*/  FFMA R8, RZ, R5, R3 ;  /* 0x00000005ff087223 */ /* 0x000fca0000000003 */
[----:B------:R-:W-:-:S13]  /*0190*/  FSETP.GT.AND P0, PT, |R8|, 1.469367938527859385e-39, PT ;  /* 0x001000000800780b */ /* 0x000fda0003f04200 */
[----:B---3--:R-:W-:Y:S05]  /*01a0*/  @P0 BRA P1, `(.L_x_0) ;  /* 0x0000000000080947 */ /* 0x008fea0000800000 */
[----:B------:R-:W-:-:S07]  /*01b0*/  MOV R10, 0x1d0 ;  /* 0x000001d0000a7802 */ /* 0x000fce0000000f00 */
[----:B------:R-:W-:Y:S05]  /*01c0*/  CALL.REL.NOINC `($__internal_0_$__cuda_sm20_div_rn_f64_full) ;  /* 0x0000001000107944 */ /* 0x000fea0003c00000 */
.L_x_0:
[----:B------:R-:W0:Y:S01]  /*01d0*/  F2I.F64.CEIL R3, R2 ;  /* 0x0000000200037311 */ /* 0x000e220000309100 */
[----:B------:R-:W1:Y:S01]  /*01e0*/  LDCU UR5, c[0x0][0x388] ;  /* 0x00007100ff0577ac */ /* 0x000e620008000800 */
[----:B------:R-:W2:Y:S01]  /*01f0*/  LDC R7, c[0x0][0x398] ;  /* 0x0000e600ff077b82 */ /* 0x000ea20000000800 */
[----:B------:R-:W-:Y:S01]  /*0200*/  BSSY.RECONVERGENT B1, `(.L_x_1) ;  /* 0x0000036000017945 */ /* 0x000fe20003800200 */
[----:B------:R-:W3:Y:S01]  /*0210*/  LDCU UR8, c[0x0][0x398] ;  /* 0x00007300ff0877ac */ /* 0x000ee20008000800 */
[----:B------:R-:W4:Y:S05]  /*0220*/  LDCU UR9, c[0x0][0x388] ;  /* 0x00007100ff0977ac */ /* 0x000f2a0008000800 */
[----:B------:R-:W2:Y:S01]  /*0230*/  LDC.64 R8, c[0x0][0x380] ;  /* 0x0000e000ff087b82 */ /* 0x000ea20000000a00 */
[----:B0-----:R-:W-:-:S07]  /*0240*/  IMAD R6, R0, R3, RZ ;  /* 0x0000000300067224 */ /* 0x001fce00078e02ff */
[----:B------:R-:W0:Y:S01]  /*0250*/  LDC.64 R10, c[0x0][0x390] ;  /* 0x0000e400ff0a7b82 */ /* 0x000e220000000a00 */
[C---:B-1----:R-:W-:Y:S02]  /*0260*/  VIMNMX R5, PT, PT, R6.reuse, UR5, PT ;  /* 0x0000000506057c48 */ /* 0x042fe4000bfe0100 */
[C---:B------:R-:W-:Y:S02]  /*0270*/  VIADDMNMX R4, R6.reuse, R3, UR4, PT ;  /* 0x0000000406047e46 */ /* 0x040fe4000b800103 */
[C---:B---3--:R-:W-:Y:S01]  /*0280*/  VIADDMNMX R16, R6.reuse, -UR8, RZ, !PT ;  /* 0x8000000806107c46 */ /* 0x048fe2000f8001ff */
[C---:B------:R-:W-:Y:S01]  /*0290*/  IMAD.IADD R18, R6.reuse, 0x1, -R5 ;  /* 0x0000000106127824 */ /* 0x040fe200078e0a05 */
[----:B----4-:R-:W-:-:S07]  /*02a0*/  VIADDMNMX R15, R6, -UR5, RZ, !PT ;  /* 0x80000005060f7c46 */ /* 0x010fce000f8001ff */
.L_x_6:
[----:B--2---:R-:W-:Y:S01]  /*02b0*/  ISETP.GE.AND P0, PT, R18, R7, PT ;  /* 0x000000071200720c */ /* 0x004fe20003f06270 */
[----:B------:R-:W-:Y:S04]  /*02c0*/  BSSY.RECONVERGENT B2, `(.L_x_2) ;  /* 0x0000028000027945 */ /* 0x000fe80003800200 */
[----:B------:R-:W-:Y:S01]  /*02d0*/  BSSY.RELIABLE B0, `(.L_x_3) ;  /* 0x0000018000007945 */ /* 0x000fe20003800100 */
[----:B------:R-:W-:Y:S01]  /*02e0*/  IMAD.MOV.U32 R17, RZ, RZ, R5 ;  /* 0x000000ffff117224 */ /* 0x000fe200078e0005 */
[----:B------:R-:W-:Y:S01]  /*02f0*/  ISETP.LT.OR P0, PT, R5, 0x1, P0 ;  /* 0x000000010500780c */ /* 0x000fe20000701670 */
[----:B------:R-:W-:-:S12]  /*0300*/  IMAD.MOV.U32 R14, RZ, RZ, R18 ;  /* 0x000000ffff0e7224 */ /* 0x000fd800078e0012 */
[----:B------:R-:W-:Y:S05]  /*0310*/  @P0 BRA `(.L_x_4) ;  /* 0x0000000000380947 */ /* 0x000fea0003800000 */
[----:B------:R-:W-:Y:S02]  /*0320*/  VIADD R13, R5, 0xffffffff ;  /* 0xffffffff050d7836 */ /* 0x000fe40000000000 */
[----:B0-----:R-:W-:-:S04]  /*0330*/  IMAD.WIDE R2, R18, 0x4, R10 ;  /* 0x0000000412027825 */ /* 0x001fc800078e020a */
[----:B------:R-:W-:Y:S02]  /*0340*/  IMAD.WIDE.U32 R12, R13, 0x4, R8 ;  /* 0x000000040d0c7825 */ /* 0x000fe400078e0008 */
[----:B------:R-:W2:Y:S04]  /*0350*/  LDG.E R3, desc[UR6][R2.64] ;  /* 0x0000000602037981 */ /* 0x000ea8000c1e1900 */
[----:B------:R-:W2:Y:S02]  /*0360*/  LDG.E R12, desc[UR6][R12.64] ;  /* 0x000000060c0c7981 */ /* 0x000ea4000c1e1900 */
[----:B--2---:R-:W-:-:S13]  /*0370*/  ISETP.GT.AND P1, PT, R12, R3, PT ;  /* 0x000000030c00720c */ /* 0x004fda0003f24270 */
[----:B------:R-:W-:Y:S01]  /*0380*/  @P1 IADD3 R19, PT, PT, R5, 0x1, -R16 ;  /* 0x0000000105131810 */ /* 0x000fe20007ffe810 */
[----:B------:R-:W-:Y:S05]  /*0390*/  @P1 BREAK.RELIABLE B0 ;  /* 0x0000000000001942 */ /* 0x000fea0003800100 */
[----:B------:R-:W-:Y:S01]  /*03a0*/  @P1 SHF.R.S32.HI R19, RZ, 0x1, R19 ;  /* 0x00000001ff131819 */ /* 0x000fe20000011413 */
[----:B------:R-:W-:Y:S01]  /*03b0*/  @P1 IMAD.MOV.U32 R15, RZ, RZ, R14 ;  /* 0x000000ffff0f1224 */ /* 0x000fe200078e000e */
[----:B------:R-:W-:-:S03]  /*03c0*/  @P1 PLOP3.LUT P0, PT, PT, PT, PT, 0x8, 0x80 ;  /* 0x000000000080181c */ /* 0x000fc60003f0e170 */
[--C-:B------:R-:W-:Y:S02]  /*03d0*/  @P1 IMAD.IADD R5, R5, 0x1, -R19.reuse ;  /* 0x0000000105051824 */ /* 0x100fe400078e0a13 */
[----:B------:R-:W-:Y:S01]  /*03e0*/  @P1 IMAD.IADD R18, R18, 0x1, R19 ;  /* 0x0000000112121824 */ /* 0x000fe200078e0213 */
[----:B------:R-:W-:Y:S07]  /*03f0*/  @P1 BRA `(.L_x_5) ;  /* 0x0000000000501947 */ /* 0x000fee0003800000 */
.L_x_4:
[----:B------:R-:W-:Y:S02]  /*0400*/  ISETP.GE.AND P1, PT, R18, 0x1, PT ;  /* 0x000000011200780c */ /* 0x000fe40003f26270 */
[----:B------:R-:W-:Y:S02]  /*0410*/  PLOP3.LUT P0, PT, PT, PT, PT, 0x80, 0x8 ;  /* 0x000000000008781c */ /* 0x000fe40003f0f070 */
[----:B------:R-:W-:-:S13]  /*0420*/  ISETP.GE.OR P1, PT, R5, UR9, !P1 ;  /* 0x0000000905007c0c */ /* 0x000fda000cf26670 */
[----:B------:R-:W-:Y:S05]  /*0430*/  @P1 BREAK.RELIABLE B0 ;  /* 0x0000000000001942 */ /* 0x000fea0003800100 */
[----:B------:R-:W-:Y:S05]  /*0440*/  @P1 BRA `(.L_x_5) ;  /* 0x00000000003c1947 */ /* 0x000fea0003800000 */
[----:B------:R-:W-:Y:S05]  /*0450*/  BSYNC.RELIABLE B0 ;  /* 0x0000000000007941 */ /* 0x000fea0003800100 */
.L_x_3:
[----:B------:R-:W-:Y:S01]  /*0460*/  IADD3 R3, PT, PT, R14, -0x1, RZ ;  /* 0xffffffff0e037810 */ /* 0x000fe20007ffe0ff */
[----:B------:R-:W-:-:S04]  /*0470*/  IMAD.WIDE R12, R17, 0x4, R8 ;  /* 0x00000004110c7825 */ /* 0x000fc800078e0208 */
[----:B0-----:R-:W-:Y:S02]  /*0480*/  IMAD.WIDE.U32 R2, R3, 0x4, R10 ;  /* 0x0000000403027825 */ /* 0x001fe400078e000a */
[----:B------:R-:W2:Y:S04]  /*0490*/  LDG.E R13, desc[UR6][R12.64] ;  /* 0x000000060c0d7981 */ /* 0x000ea8000c1e1900 */
[----:B------:R-:W2:Y:S01]  /*04a0*/  LDG.E R2, desc[UR6][R2.64] ;  /* 0x0000000602027981 */ /* 0x000ea2000c1e1900 */
[----:B------:R-:W-:Y:S01]  /*04b0*/  IMAD.MOV.U32 R18, RZ, RZ, R14 ;  /* 0x000000ffff127224 */ /* 0x000fe200078e000e */
[----:B--2---:R-:W-:-:S13]  /*04c0*/  ISETP.GE.AND P1, PT, R2, R13, PT ;  /* 0x0000000d0200720c */ /* 0x004fda0003f26270 */
[----:B------:R-:W-:Y:S01]  /*04d0*/  @P1 IADD3 R5, PT, PT, R14, 0x1, -R15 ;  /* 0x000000010e051810 */ /* 0x000fe20007ffe80f */
[----:B------:R-:W-:Y:S01]  /*04e0*/  @P1 IMAD.MOV.U32 R16, RZ, RZ, R17 ;  /* 0x000000ffff101224 */ /* 0x000fe200078e0011 */
[----:B------:R-:W-:Y:S02]  /*04f0*/  @P1 PLOP3.LUT P0, PT, PT, PT, PT, 0x8, 0x80 ;  /* 0x000000000080181c */ /* 0x000fe40003f0e170 */
[----:B------:R-:W-:Y:S01]  /*0500*/  @P1 SHF.R.S32.HI R19, RZ, 0x1, R5 ;  /* 0x00000001ff131819 */ /* 0x000fe20000011405 */
[----:B------:R-:W-:-:S04]  /*0510*/  IMAD.MOV.U32 R5, RZ, RZ, R17 ;  /* 0x000000ffff057224 */ /* 0x000fc800078e0011 */
[--C-:B------:R-:W-:Y:S02]  /*0520*/  @P1 IMAD.IADD R18, R14, 0x1, -R19.reuse ;  /* 0x000000010e121824 */ /* 0x100fe400078e0a13 */
[----:B------:R-:W-:-:S07]  /*0530*/  @P1 IMAD.IADD R5, R17, 0x1, R19 ;  /* 0x0000000111051824 */ /* 0x000fce00078e0213 */
.L_x_5:
[----:B------:R-:W-:Y:S05]  /*0540*/  BSYNC.RECONVERGENT B2 ;  /* 0x0000000000027941 */ /* 0x000fea0003800200 */
.L_x_2:
[----:B------:R-:W-:Y:S05]  /*0550*/  @!P0 BRA `(.L_x_6) ;  /* 0xfffffffc00548947 */ /* 0x000fea000383ffff */
[----:B------:R-:W-:Y:S05]  /*0560*/  BSYNC.RECONVERGENT B1 ;  /* 0x0000000000017941 */ /* 0x000fea0003800200 */
.L_x_1:
[----:B------:R-:W-:Y:S05]  /*0570*/  WARPSYNC.ALL ;  /* 0x0000000000007948 */ /* 0x000fea0003800000 */
[----:B------:R-:W1:Y:S01]  /*0580*/  LDCU UR5, c[0x0][0x388] ;  /* 0x00007100ff0577ac */ /* 0x000e620008000800 */
[----:B------:R-:W2:Y:S01]  /*0590*/  LDC.64 R8, c[0x0][0x380] ;  /* 0x0000e000ff087b82 */ /* 0x000ea20000000a00 */
[----:B------:R-:W-:Y:S01]  /*05a0*/  BSSY.RECONVERGENT B2, `(.L_x_7) ;  /* 0x0000033000027945 */ /* 0x000fe20003800200 */
[C---:B------:R-:W-:Y:S01]  /*05b0*/  VIADDMNMX R16, R4.reuse, -R7, RZ, !PT ;  /* 0x8000000704107246 */ /* 0x040fe200078001ff */
[----:B------:R-:W3:Y:S01]  /*05c0*/  LDCU UR9, c[0x0][0x388] ;  /* 0x00007100ff0977ac */ /* 0x000ee20008000800 */
[----:B------:R-:W4:Y:S04]  /*05d0*/  LDCU UR8, c[0x0][0x398] ;  /* 0x00007300ff0877ac */ /* 0x000f280008000800 */
[----:B0-----:R-:W0:Y:S01]  /*05e0*/  LDC.64 R10, c[0x0][0x390] ;  /* 0x0000e400ff0a7b82 */ /* 0x001e220000000a00 */
[----:B-1----:R-:W-:-:S02]  /*05f0*/  VIMNMX R3, PT, PT, R4, UR5, PT ;  /* 0x0000000504037c48 */ /* 0x002fc4000bfe0100 */
[----:B------:R-:W-:-:S03]  /*0600*/  VIADDMNMX R7, R4, -UR5, RZ, !PT ;  /* 0x8000000504077c46 */ /* 0x000fc6000f8001ff */
[----:B---34-:R-:W-:-:S07]  /*0610*/  IMAD.IADD R19, R4, 0x1, -R3 ;  /* 0x0000000104137824 */ /* 0x018fce00078e0a03 */
.L_x_12:
[----:B------:R-:W-:Y:S01]  /*0620*/  ISETP.GE.AND P0, PT, R19, UR8, PT ;  /* 0x0000000813007c0c */ /* 0x000fe2000bf06270 */
[----:B------:R-:W-:Y:S04]  /*0630*/  BSSY.RECONVERGENT B3, `(.L_x_8) ;  /* 0x0000028000037945 */ /* 0x000fe80003800200 */
[----:B------:R-:W-:Y:S01]  /*0640*/  BSSY.RELIABLE B1, `(.L_x_9) ;  /* 0x0000018000017945 */ /* 0x000fe20003800100 */
[----:B------:R-:W-:Y:S01]  /*0650*/  IMAD.MOV.U32 R17, RZ, RZ, R3 ;  /* 0x000000ffff117224 */ /* 0x000fe200078e0003 */
[----:B------:R-:W-:Y:S02]  /*0660*/  ISETP.LT.OR P0, PT, R3, 0x1, P0 ;  /* 0x000000010300780c */ /* 0x000fe40000701670 */
[----:B------:R-:W-:-:S11]  /*0670*/  MOV R2, R19 ;  /* 0x0000001300027202 */ /* 0x000fd60000000f00 */
[----:B------:R-:W-:Y:S05]  /*0680*/  @P0 BRA `(.L_x_10) ;  /* 0x0000000000380947 */ /* 0x000fea0003800000 */
[----:B------:R-:W-:Y:S02]  /*0690*/  VIADD R15, R3, 0xffffffff ;  /* 0xffffffff030f7836 */ /* 0x000fe40000000000 */
[----:B0-----:R-:W-:-:S04]  /*06a0*/  IMAD.WIDE R12, R19, 0x4, R10 ;  /* 0x00000004130c7825 */ /* 0x001fc800078e020a */
[----:B--2---:R-:W-:Y:S02]  /*06b0*/  IMAD.WIDE.U32 R14, R15, 0x4, R8 ;  /* 0x000000040f0e7825 */ /* 0x004fe400078e0008 */
        /* <DEDUP_REMOVED lines=11> */
.L_x_10:
[----:B------:R-:W-:Y:S02]  /*0770*/  ISETP.GE.AND P1, PT, R19, 0x1, PT ;  /* 0x000000011300780c */ /* 0x000fe40003f26270 */
[----:B------:R-:W-:Y:S02]  /*0780*/  PLOP3.LUT P0, PT, PT, PT, PT, 0x80, 0x8 ;  /* 0x000000000008781c */ /* 0x000fe40003f0f070 */
[----:B------:R-:W-:-:S13]  /*0790*/  ISETP.GE.OR P1, PT, R3, UR9, !P1 ;  /* 0x0000000903007c0c */ /* 0x000fda000cf26670 */
[----:B------:R-:W-:Y:S05]  /*07a0*/  @P1 BREAK.RELIABLE B1 ;  /* 0x0000000000011942 */ /* 0x000fea0003800100 */
[----:B------:R-:W-:Y:S05]  /*07b0*/  @P1 BRA `(.L_x_11) ;  /* 0x00000000003c1947 */ /* 0x000fea0003800000 */
[----:B------:R-:W-:Y:S05]  /*07c0*/  BSYNC.RELIABLE B1 ;  /* 0x0000000000017941 */ /* 0x000fea0003800100 */
.L_x_9:
[----:B------:R-:W-:Y:S02]  /*07d0*/  VIADD R13, R2, 0xffffffff ;  /* 0xffffffff020d7836 */ /* 0x000fe40000000000 */
[----:B--2---:R-:W-:-:S04]  /*07e0*/  IMAD.WIDE R14, R17, 0x4, R8 ;  /* 0x00000004110e7825 */ /* 0x004fc800078e0208 */
        /* <DEDUP_REMOVED lines=9> */
[----:B------:R-:W-:-:S03]  /*0880*/  IMAD.MOV.U32 R3, RZ, RZ, R17 ;  /* 0x000000ffff037224 */ /* 0x000fc600078e0011 */
[----:B------:R-:W-:Y:S01]  /*0890*/  @P1 IADD3 R19, PT, PT, R2, -R18, RZ ;  /* 0x8000001202131210 */ /* 0x000fe20007ffe0ff */
[----:B------:R-:W-:-:S07]  /*08a0*/  @P1 IMAD.IADD R3, R17, 0x1, R18 ;  /* 0x0000000111031824 */ /* 0x000fce00078e0212 */
.L_x_11:
[----:B------:R-:W-:Y:S05]  /*08b0*/  BSYNC.RECONVERGENT B3 ;  /* 0x0000000000037941 */ /* 0x000fea0003800200 */
.L_x_8:
[----:B------:R-:W-:Y:S05]  /*08c0*/  @!P0 BRA `(.L_x_12) ;  /* 0xfffffffc00548947 */ /* 0x000fea000383ffff */
[----:B------:R-:W-:Y:S05]  /*08d0*/  BSYNC.RECONVERGENT B2 ;  /* 0x0000000000027941 */ /* 0x000fea0003800200 */
.L_x_7:
[----:B------:R-:W-:Y:S05]  /*08e0*/  WARPSYNC.ALL ;  /* 0x0000000000007948 */ /* 0x000fea0003800000 */
[----:B------:R-:W-:-:S13]  /*08f0*/  ISETP.GE.AND P0, PT, R0, UR4, PT ;  /* 0x0000000400007c0c */ /* 0x000fda000bf06270 */
[----:B------:R-:W-:Y:S05]  /*0900*/  @P0 EXIT ;  /* 0x000000000000094d */ /* 0x000fea0003800000 */
[--C-:B------:R-:W-:Y:S01]  /*0910*/  IMAD.IADD R17, R6, 0x1, -R5.reuse ;  /* 0x0000000106117824 */ /* 0x100fe200078e0a05 */
[----:B------:R-:W-:Y:S01]  /*0920*/  BSSY.RECONVERGENT B2, `(.L_x_13) ;  /* 0x0000026000027945 */ /* 0x000fe20003800200 */
[----:B------:R-:W-:Y:S01]  /*0930*/  IMAD.IADD R7, R3, 0x1, -R5 ;  /* 0x0000000103077824 */ /* 0x000fe200078e0a05 */
[----:B--2---:R-:W-:Y:S02]  /*0940*/  CS2R R8, SRZ ;  /* 0x0000000000087805 */ /* 0x004fe4000001ff00 */
[----:B------:R-:W-:-:S04]  /*0950*/  IADD3 R2, PT, PT, R4, -R17, -R3 ;  /* 0x8000001104027210 */ /* 0x000fc80007ffe803 */
[----:B------:R-:W-:-:S04]  /*0960*/  VIMNMX R0, PT, PT, R7, R2, PT ;  /* 0x0000000207007248 */ /* 0x000fc80003fe0100 */
[----:B------:R-:W-:Y:S01]  /*0970*/  ISETP.GE.AND P0, PT, R0, 0x1, PT ;  /* 0x000000010000780c */ /* 0x000fe20003f06270 */
[----:B------:R-:W-:-:S12]  /*0980*/  IMAD.MOV.U32 R0, RZ, RZ, RZ ;  /* 0x000000ffff007224 */ /* 0x000fd800078e00ff */
[----:B------:R-:W-:Y:S05]  /*0990*/  @!P0 BRA `(.L_x_14) ;  /* 0x0000000000788947 */ /* 0x000fea0003800000 */
[----:B0-----:R-:W0:Y:S01]  /*09a0*/  LDC.64 R10, c[0x0][0x390] ;  /* 0x0000e400ff0a7b82 */ /* 0x001e220000000a00 */
[----:B------:R-:W-:Y:S01]  /*09b0*/  IMAD.MOV.U32 R0, RZ, RZ, RZ ;  /* 0x000000ffff007224 */ /* 0x000fe200078e00ff */
[----:B------:R-:W-:-:S06]  /*09c0*/  CS2R R8, SRZ ;  /* 0x0000000000087805 */ /* 0x000fcc000001ff00 */
[----:B------:R-:W1:Y:S08]  /*09d0*/  LDC.64 R12, c[0x0][0x3a0] ;  /* 0x0000e800ff0c7b82 */ /* 0x000e700000000a00 */
[----:B------:R-:W2:Y:S01]  /*09e0*/  LDC.64 R14, c[0x0][0x380] ;  /* 0x0000e000ff0e7b82 */ /* 0x000ea20000000a00 */
[----:B0-----:R-:W-:-:S04]  /*09f0*/  IMAD.WIDE R10, R17, 0x4, R10 ;  /* 0x00000004110a7825 */ /* 0x001fc800078e020a */
[----:B-1----:R-:W-:-:S04]  /*0a00*/  IMAD.WIDE R12, R6, 0x4, R12 ;  /* 0x00000004060c7825 */ /* 0x002fc800078e020c */
[----:B--2---:R-:W-:-:S07]  /*0a10*/  IMAD.WIDE R14, R5, 0x4, R14 ;  /* 0x00000004050e7825 */ /* 0x004fce00078e020e */
.L_x_17:
[----:B0-----:R-:W-:-:S04]  /*0a20*/  IMAD.WIDE R20, R8, 0x4, R14 ;  /* 0x0000000408147825 */ /* 0x001fc800078e020e */
[----:B-1----:R-:W-:Y:S02]  /*0a30*/  IMAD.WIDE R16, R9, 0x4, R10 ;  /* 0x0000000409107825 */ /* 0x002fe400078e020a */
[----:B------:R-:W2:Y:S04]  /*0a40*/  LDG.E R21, desc[UR6][R20.64] ;  /* 0x0000000614157981 */ /* 0x000ea8000c1e1900 */
[----:B------:R-:W2:Y:S01]  /*0a50*/  LDG.E R24, desc[UR6][R16.64] ;  /* 0x0000000610187981 */ /* 0x000ea2000c1e1900 */
[----:B------:R-:W-:Y:S01]  /*0a60*/  BSSY.RECONVERGENT B3, `(.L_x_15) ;  /* 0x000000f000037945 */ /* 0x000fe20003800200 */
[----:B--2---:R-:W-:-:S13]  /*0a70*/  ISETP.GE.AND P1, PT, R21, R24, PT ;  /* 0x000000181500720c */ /* 0x004fda0003f26270 */
[C---:B------:R-:W-:Y:S01]  /*0a80*/  @!P1 IMAD.WIDE R18, R0.reuse, 0x4, R12 ;  /* 0x0000000400129825 */ /* 0x040fe200078e020c */
[----:B------:R-:W-:-:S03]  /*0a90*/  @!P1 IADD3 R22, PT, PT, R0, 0x1, RZ ;  /* 0x0000000100169810 */ /* 0x000fc60007ffe0ff */
[----:B------:R-:W-:Y:S01]  /*0aa0*/  @!P1 VIADD R8, R8, 0x1 ;  /* 0x0000000108089836 */ /* 0x000fe20000000000 */
[----:B------:R0:W-:Y:S01]  /*0ab0*/  @!P1 STG.E desc[UR6][R18.64], R21 ;  /* 0x0000001512009986 */ /* 0x0001e2000c101906 */
[----:B------:R-:W-:-:S03]  /*0ac0*/  @!P1 IMAD.MOV.U32 R0, RZ, RZ, R22 ;  /* 0x000000ffff009224 */ /* 0x000fc600078e0016 */
[----:B------:R-:W-:Y:S01]  /*0ad0*/  ISETP.LT.AND P0, PT, R8, R7, PT ;  /* 0x000000070800720c */ /* 0x000fe20003f01270 */
[----:B------:R-:W-:-:S12]  /*0ae0*/  @!P1 BRA `(.L_x_16) ;  /* 0x0000000000189947 */ /* 0x000fd80003800000 */
[----:B------:R-:W-:-:S13]  /*0af0*/  ISETP.GE.AND P1, PT, R24, R21, PT ;  /* 0x000000151800720c */ /* 0x000fda0003f26270 */
[----:B------:R-:W-:-:S04]  /*0b00*/  @!P1 IMAD.WIDE R16, R0, 0x4, R12 ;  /* 0x0000000400109825 */ /* 0x000fc800078e020c */
[----:B0-----:R-:W-:Y:S01]  /*0b10*/  @!P1 VIADD R18, R0, 0x1 ;  /* 0x0000000100129836 */ /* 0x001fe20000000000 */
[----:B------:R1:W-:Y:S01]  /*0b20*/  @!P1 STG.E desc[UR6][R16.64], R24 ;  /* 0x0000001810009986 */ /* 0x0003e2000c101906 */
[----:B------:R-:W-:Y:S02]  /*0b30*/  @!P1 VIADD R9, R9, 0x1 ;  /* 0x0000000109099836 */ /* 0x000fe40000000000 */
[----:B------:R-:W-:-:S07]  /*0b40*/  @!P1 IMAD.MOV.U32 R0, RZ, RZ, R18 ;  /* 0x000000ffff009224 */ /* 0x000fce00078e0012 */
.L_x_16:
[----:B------:R-:W-:Y:S05]  /*0b50*/  BSYNC.RECONVERGENT B3 ;  /* 0x0000000000037941 */ /* 0x000fea0003800200 */
.L_x_15:
[----:B------:R-:W-:-:S13]  /*0b60*/  ISETP.GE.AND P1, PT, R9, R2, PT ;  /* 0x000000020900720c */ /* 0x000fda0003f26270 */
[----:B------:R-:W-:Y:S05]  /*0b70*/  @!P1 BRA P0, `(.L_x_17) ;  /* 0xfffffffc00a89947 */ /* 0x000fea000003ffff */
.L_x_14:
[----:B------:R-:W-:Y:S05]  /*0b80*/  BSYNC.RECONVERGENT B2 ;  /* 0x0000000000027941 */ /* 0x000fea0003800200 */
.L_x_13:
[----:B------:R-:W-:Y:S01]  /*0b90*/  ISETP.GE.AND P0, PT, R8, R7, PT ;  /* 0x000000070800720c */ /* 0x000fe20003f06270 */
[----:B------:R-:W-:-:S12]  /*0ba0*/  BSSY.RECONVERGENT B2, `(.L_x_18) ;  /* 0x000002f000027945 */ /* 0x000fd80003800200 */
[----:B------:R-:W-:Y:S05]  /*0bb0*/  @P0 BRA `(.L_x_19) ;  /* 0x0000000000b40947 */ /* 0x000fea0003800000 */
[----:B------:R-:W-:Y:S01]  /*0bc0*/  IMAD.IADD R12, R5, 0x1, R8 ;  /* 0x00000001050c7824 */ /* 0x000fe200078e0208 */
[----:B------:R-:W-:Y:S03]  /*0bd0*/  BSSY.RECONVERGENT B3, `(.L_x_20) ;  /* 0x0000014000037945 */ /* 0x000fe60003800200 */
[----:B0-----:R-:W-:Y:S02]  /*0be0*/  IMAD.IADD R10, R3, 0x1, -R12 ;  /* 0x00000001030a7824 */ /* 0x001fe400078e0a0c */
[----:B------:R-:W-:-:S03]  /*0bf0*/  IMAD.IADD R11, R12, 0x1, -R3 ;  /* 0x000000010c0b7824 */ /* 0x000fc600078e0a03 */
[----:B------:R-:W-:Y:S02]  /*0c00*/  LOP3.LUT P0, R18, R10, 0x3, RZ, 0xc0, !PT ;  /* 0x000000030a127812 */ /* 0x000fe4000780c0ff */
[----:B------:R-:W-:-:S11]  /*0c10*/  ISETP.GT.U32.AND P1, PT, R11, -0x4, PT ;  /* 0xfffffffc0b00780c */ /* 0x000fd60003f24070 */
[----:B------:R-:W-:Y:S05]  /*0c20*/  @!P0 BRA `(.L_x_21) ;  /* 0x0000000000388947 */ /* 0x000fea0003800000 */
[----:B------:R-:W0:Y:S01]  /*0c30*/  LDC.64 R10, c[0x0][0x3a0] ;  /* 0x0000e800ff0a7b82 */ /* 0x000e220000000a00 */
[----:B------:R-:W-:-:S07]  /*0c40*/  IADD3 R18, PT, PT, -R18, RZ, RZ ;  /* 0x000000ff12127210 */ /* 0x000fce0007ffe1ff */
[----:B------:R-:W2:Y:S01]  /*0c50*/  LDC.64 R12, c[0x0][0x380] ;  /* 0x0000e000ff0c7b82 */ /* 0x000ea20000000a00 */
[----:B0-----:R-:W-:-:S04]  /*0c60*/  IMAD.WIDE R10, R6, 0x4, R10 ;  /* 0x00000004060a7825 */ /* 0x001fc800078e020a */
[----:B--2---:R-:W-:-:S07]  /*0c70*/  IMAD.WIDE R12, R5, 0x4, R12 ;  /* 0x00000004050c7825 */ /* 0x004fce00078e020c */
.L_x_22:
[----:B01----:R-:W-:-:S06]  /*0c80*/  IMAD.WIDE R16, R8, 0x4, R12 ;  /* 0x0000000408107825 */ /* 0x003fcc00078e020c */
[----:B------:R-:W2:Y:S01]  /*0c90*/  LDG.E R17, desc[UR6][R16.64] ;  /* 0x0000000610117981 */ /* 0x000ea2000c1e1900 */
[----:B------:R-:W-:-:S04]  /*0ca0*/  IMAD.WIDE R14, R0, 0x4, R10 ;  /* 0x00000004000e7825 */ /* 0x000fc800078e020a */
[----:B------:R-:W-:Y:S02]  /*0cb0*/  VIADD R18, R18, 0x1 ;  /* 0x0000000112127836 */ /* 0x000fe40000000000 */
[----:B------:R-:W-:Y:S02]  /*0cc0*/  VIADD R8, R8, 0x1 ;  /* 0x0000000108087836 */ /* 0x000fe40000000000 */
[----:B------:R-:W-:Y:S01]  /*0cd0*/  VIADD R0, R0, 0x1 ;  /* 0x0000000100007836 */ /* 0x000fe20000000000 */
[----:B------:R-:W-:Y:S01]  /*0ce0*/  ISETP.NE.AND P0, PT, R18, RZ, PT ;  /* 0x000000ff1200720c */ /* 0x000fe20003f05270 */
[----:B--2---:R0:W-:-:S12]  /*0cf0*/  STG.E desc[UR6][R14.64], R17 ;  /* 0x000000110e007986 */ /* 0x0041d8000c101906 */
[----:B------:R-:W-:Y:S05]  /*0d00*/  @P0 BRA `(.L_x_22) ;  /* 0xfffffffc00dc0947 */ /* 0x000fea000383ffff */
.L_x_21:
[----:B------:R-:W-:Y:S05]  /*0d10*/  BSYNC.RECONVERGENT B3 ;  /* 0x0000000000037941 */ /* 0x000fea0003800200 */
.L_x_20:
[----:B------:R-:W-:Y:S05]  /*0d20*/  @P1 BRA `(.L_x_19) ;  /* 0x0000000000581947 */ /* 0x000fea0003800000 */
[----:B------:R-:W2:Y:S08]  /*0d30*/  LDC.64 R10, c[0x0][0x380] ;  /* 0x0000e000ff0a7b82 */ /* 0x000eb00000000a00 */
[----:B------:R-:W3:Y:S01]  /*0d40*/  LDC.64 R12, c[0x0][0x3a0] ;  /* 0x0000e800ff0c7b82 */ /* 0x000ee20000000a00 */
[----:B--2---:R-:W-:-:S03]  /*0d50*/  IMAD.WIDE R10, R5, 0x4, R10 ;  /* 0x00000004050a7825 */ /* 0x004fc600078e020a */
[----:B------:R-:W-:Y:S01]  /*0d60*/  IADD3 R10, P0, PT, R10, 0x8, RZ ;  /* 0x000000080a0a7810 */ /* 0x000fe20007f1e0ff */
[----:B---3--:R-:W-:-:S04]  /*0d70*/  IMAD.WIDE R12, R6, 0x4, R12 ;  /* 0x00000004060c7825 */ /* 0x008fc800078e020c */
[----:B------:R-:W-:Y:S01]  /*0d80*/  IMAD.X R11, RZ, RZ, R11, P0 ;  /* 0x000000ffff0b7224 */ /* 0x000fe200000e060b */
[----:B------:R-:W-:-:S05]  /*0d90*/  IADD3 R12, P1, PT, R12, 0x8, RZ ;  /* 0x000000080c0c7810 */ /* 0x000fca0007f3e0ff */
[----:B------:R-:W-:-:S08]  /*0da0*/  IMAD.X R13, RZ, RZ, R13, P1 ;  /* 0x000000ffff0d7224 */ /* 0x000fd000008e060d */
.L_x_23:
[----:B01----:R-:W-:-:S05]  /*0db0*/  IMAD.WIDE R16, R8, 0x4, R10 ;  /* 0x0000000408107825 */ /* 0x003fca00078e020a */
[----:B--2---:R-:W2:Y:S01]  /*0dc0*/  LDG.E R19, desc[UR6][R16.64+-0x8] ;  /* 0xfffff80610137981 */ /* 0x004ea2000c1e1900 */
[----:B------:R-:W-:-:S05]  /*0dd0*/  IMAD.WIDE R14, R0, 0x4, R12 ;  /* 0x00000004000e7825 */ /* 0x000fca00078e020c */
[----:B--2---:R2:W-:Y:S04]  /*0de0*/  STG.E desc[UR6][R14.64+-0x8], R19 ;  /* 0xfffff8130e007986 */ /* 0x0045e8000c101906 */
[----:B------:R-:W3:Y:S04]  /*0df0*/  LDG.E R21, desc[UR6][R16.64+-0x4] ;  /* 0xfffffc0610157981 */ /* 0x000ee8000c1e1900 */
[----:B---3--:R2:W-:Y:S04]  /*0e00*/  STG.E desc[UR6][R14.64+-0x4], R21 ;  /* 0xfffffc150e007986 */ /* 0x0085e8000c101906 */
[----:B------:R-:W3:Y:S04]  /*0e10*/  LDG.E R23, desc[UR6][R16.64] ;  /* 0x0000000610177981 */ /* 0x000ee8000c1e1900 */
[----:B---3--:R2:W-:Y:S04]  /*0e20*/  STG.E desc[UR6][R14.64], R23 ;  /* 0x000000170e007986 */ /* 0x0085e8000c101906 */
[----:B------:R-:W3:Y:S01]  /*0e30*/  LDG.E R25, desc[UR6][R16.64+0x4] ;  /* 0x0000040610197981 */ /* 0x000ee2000c1e1900 */
[----:B------:R-:W-:-:S02]  /*0e40*/  VIADD R8, R8, 0x4 ;  /* 0x0000000408087836 */ /* 0x000fc40000000000 */
[----:B------:R-:W-:-:S03]  /*0e50*/  VIADD R0, R0, 0x4 ;  /* 0x0000000400007836 */ /* 0x000fc60000000000 */
[----:B------:R-:W-:Y:S01]  /*0e60*/  ISETP.GE.AND P0, PT, R8, R7, PT ;  /* 0x000000070800720c */ /* 0x000fe20003f06270 */
[----:B---3--:R2:W-:-:S12]  /*0e70*/  STG.E desc[UR6][R14.64+0x4], R25 ;  /* 0x000004190e007986 */ /* 0x0085d8000c101906 */
[----:B------:R-:W-:Y:S05]  /*0e80*/  @!P0 BRA `(.L_x_23) ;  /* 0xfffffffc00c88947 */ /* 0x000fea000383ffff */
.L_x_19:
[----:B------:R-:W-:Y:S05]  /*0e90*/  BSYNC.RECONVERGENT B2 ;  /* 0x0000000000027941 */ /* 0x000fea0003800200 */
.L_x_18:
[----:B------:R-:W-:-:S13]  /*0ea0*/  ISETP.GE.AND P0, PT, R9, R2, PT ;  /* 0x000000020900720c */ /* 0x000fda0003f06270 */
[----:B------:R-:W-:Y:S05]  /*0eb0*/  @P0 EXIT ;  /* 0x000000000000094d */ /* 0x000fea0003800000 */
[----:B------:R-:W-:Y:S01]  /*0ec0*/  IADD3 R7, PT, PT, R4, R5, RZ ;  /* 0x0000000504077210 */ /* 0x000fe20007ffe0ff */
[----:B------:R-:W-:Y:S01]  /*0ed0*/  BSSY.RECONVERGENT B2, `(.L_x_24) ;  /* 0x0000019000027945 */ /* 0x000fe20003800200 */
[C-C-:B------:R-:W-:Y:S01]  /*0ee0*/  IADD3 R4, PT, PT, R3.reuse, R6, R9.reuse ;  /* 0x0000000603047210 */ /* 0x140fe20007ffe009 */
[----:B------:R-:W-:-:S04]  /*0ef0*/  IMAD.IADD R3, R3, 0x1, R9 ;  /* 0x0000000103037824 */ /* 0x000fc800078e0209 */
[----:B------:R-:W-:Y:S01]  /*0f00*/  IMAD.IADD R4, R7, 0x1, -R4 ;  /* 0x0000000107047824 */ /* 0x000fe200078e0a04 */
[----:B------:R-:W-:-:S04]  /*0f10*/  IADD3 R3, PT, PT, R3, R6, -R7 ;  /* 0x0000000603037210 */ /* 0x000fc80007ffe807 */
[----:B------:R-:W-:Y:S02]  /*0f20*/  LOP3.LUT P1, R4, R4, 0x3, RZ, 0xc0, !PT ;  /* 0x0000000304047812 */ /* 0x000fe4000782c0ff */
[----:B------:R-:W-:-:S11]  /*0f30*/  ISETP.GT.U32.AND P0, PT, R3, -0x4, PT ;  /* 0xfffffffc0300780c */ /* 0x000fd60003f04070 */
[----:B------:R-:W-:Y:S05]  /*0f40*/  @!P1 BRA `(.L_x_25) ;  /* 0x0000000000449947 */ /* 0x000fea0003800000 */
[----:B0-----:R-:W0:Y:S01]  /*0f50*/  LDC.64 R10, c[0x0][0x390] ;  /* 0x0000e400ff0a7b82 */ /* 0x001e220000000a00 */
[----:B------:R-:W-:-:S04]  /*0f60*/  IMAD.WIDE R12, R5, 0x4, RZ ;  /* 0x00000004050c7825 */ /* 0x000fc800078e02ff */
[----:B------:R-:W-:-:S03]  /*0f70*/  IMAD.MOV R3, RZ, RZ, -R4 ;  /* 0x000000ffff037224 */ /* 0x000fc600078e0a04 */
[----:B-1----:R-:W1:Y:S01]  /*0f80*/  LDC.64 R16, c[0x0][0x3a0] ;  /* 0x0000e800ff107b82 */ /* 0x002e620000000a00 */
[----:B0-----:R-:W-:-:S03]  /*0f90*/  IMAD.WIDE R10, R6, 0x4, R10 ;  /* 0x00000004060a7825 */ /* 0x001fc600078e020a */
[----:B--2---:R-:W-:Y:S01]  /*0fa0*/  IADD3 R14, P1, PT, R10, -R12, RZ ;  /* 0x8000000c0a0e7210 */ /* 0x004fe20007f3e0ff */
[----:B-1----:R-:W-:-:S04]  /*0fb0*/  IMAD.WIDE R16, R6, 0x4, R16 ;  /* 0x0000000406107825 */ /* 0x002fc800078e0210 */
[----:B------:R-:W-:-:S08]  /*0fc0*/  IMAD.X R15, R11, 0x1, ~R13, P1 ;  /* 0x000000010b0f7824 */ /* 0x000fd000008e0e0d */
.L_x_26:
[----:B---3--:R-:W-:-:S06]  /*0fd0*/  IMAD.WIDE R12, R9, 0x4, R14 ;  /* 0x00000004090c7825 */ /* 0x008fcc00078e020e */
        /* <DEDUP_REMOVED lines=8> */
.L_x_25:
[----:B------:R-:W-:Y:S05]  /*1060*/  BSYNC.RECONVERGENT B2 ;  /* 0x0000000000027941 */ /* 0x000fea0003800200 */
.L_x_24:
[----:B------:R-:W-:Y:S05]  /*1070*/  @P0 EXIT ;  /* 0x000000000000094d */ /* 0x000fea0003800000 */
[----:B------:R-:W4:Y:S01]  /*1080*/  LDCU.64 UR4, c[0x0][0x390] ;  /* 0x00007200ff0477ac */ /* 0x000f220008000a00 */
[----:B0--3--:R-:W-:Y:S02]  /*1090*/  HFMA2 R10, -RZ, RZ, 0, 4.76837158203125e-07 ;  /* 0x00000008ff0a7431 */ /* 0x009fe400000001ff */
[----:B------:R-:W-:Y:S01]  /*10a0*/  IMAD.MOV.U32 R11, RZ, RZ, 0x0 ;  /* 0x00000000ff0b7424 */ /* 0x000fe200078e00ff */
[----:B------:R-:W0:Y:S01]  /*10b0*/  LDCU.64 UR8, c[0x0][0x3a0] ;  /* 0x00007400ff0877ac */ /* 0x000e220008000a00 */
[----:B------:R-:W-:-:S04]  /*10c0*/  IMAD.WIDE R4, R5, 0x4, RZ ;  /* 0x0000000405047825 */ /* 0x000fc800078e02ff */
[----:B------:R-:W-:-:S03]  /*10d0*/  IMAD.WIDE R6, R6, 0x4, R10 ;  /* 0x0000000406067825 */ /* 0x000fc600078e020a */
[----:B----4-:R-:W-:Y:S02]  /*10e0*/  IADD3 R10, P0, P1, -R4, UR4, R6 ;  /* 0x00000004040a7c10 */ /* 0x010fe4000f91e106 */
[----:B0-----:R-:W-:Y:S02]  /*10f0*/  IADD3 R12, P2, PT, R6, UR8, RZ ;  /* 0x00000008060c7c10 */ /* 0x001fe4000ff5e0ff */
[----:B------:R-:W-:Y:S02]  /*1100*/  IADD3.X R11, PT, PT, ~R5, UR5, R7, P0, P1 ;  /* 0x00000005050b7c10 */ /* 0x000fe400087e2507 */
[----:B------:R-:W-:-:S09]  /*1110*/  IADD3.X R13, PT, PT, R7, UR9, RZ, P2, !PT ;  /* 0x00000009070d7c10 */ /* 0x000fd200097fe4ff */
.L_x_27:
[----:B------:R-:W-:-:S05]  /*1120*/  IMAD.WIDE R4, R9, 0x4, R10 ;  /* 0x0000000409047825 */ /* 0x000fca00078e020a */
[----:B0-----:R-:W3:Y:S01]  /*1130*/  LDG.E R3, desc[UR6][R4.64+-0x8] ;  /* 0xfffff80604037981 */ /* 0x001ee2000c1e1900 */
[----:B------:R-:W-:-:S05]  /*1140*/  IMAD.WIDE R6, R0, 0x4, R12 ;  /* 0x0000000400067825 */ /* 0x000fca00078e020c */
[----:B---3--:R0:W-:Y:S04]  /*1150*/  STG.E desc[UR6][R6.64+-0x8], R3 ;  /* 0xfffff80306007986 */ /* 0x0081e8000c101906 */
[----:B--2---:R-:W2:Y:S04]  /*1160*/  LDG.E R15, desc[UR6][R4.64+-0x4] ;  /* 0xfffffc06040f7981 */ /* 0x004ea8000c1e1900 */
[----:B--2---:R0:W-:Y:S04]  /*1170*/  STG.E desc[UR6][R6.64+-0x4], R15 ;  /* 0xfffffc0f06007986 */ /* 0x0041e8000c101906 */
[----:B-1----:R-:W2:Y:S04]  /*1180*/  LDG.E R17, desc[UR6][R4.64] ;  /* 0x0000000604117981 */ /* 0x002ea8000c1e1900 */
[----:B--2---:R0:W-:Y:S04]  /*1190*/  STG.E desc[UR6][R6.64], R17 ;  /* 0x0000001106007986 */ /* 0x0041e8000c101906 */
[----:B------:R-:W2:Y:S01]  /*11a0*/  LDG.E R19, desc[UR6][R4.64+0x4] ;  /* 0x0000040604137981 */ /* 0x000ea2000c1e1900 */
[----:B------:R-:W-:-:S02]  /*11b0*/  VIADD R9, R9, 0x4 ;  /* 0x0000000409097836 */ /* 0x000fc40000000000 */
[----:B------:R-:W-:-:S03]  /*11c0*/  VIADD R0, R0, 0x4 ;  /* 0x0000000400007836 */ /* 0x000fc60000000000 */
[----:B------:R-:W-:Y:S01]  /*11d0*/  ISETP.GE.AND P0, PT, R9, R2, PT ;  /* 0x000000020900720c */ /* 0x000fe20003f06270 */
[----:B--2---:R0:W-:-:S12]  /*11e0*/  STG.E desc[UR6][R6.64+0x4], R19 ;  /* 0x0000041306007986 */ /* 0x0041d8000c101906 */
[----:B------:R-:W-:Y:S05]  /*11f0*/  @!P0 BRA `(.L_x_27) ;  /* 0xfffffffc00c88947 */ /* 0x000fea000383ffff */
[----:B------:R-:W-:Y:S05]  /*1200*/  EXIT ;  /* 0x000000000000794d */ /* 0x000fea0003800000 */
        .weak           $__internal_0_$__cuda_sm20_div_rn_f64_full
        .type           $__internal_0_$__cuda_sm20_div_rn_f64_full,@function
        .size           $__internal_0_$__cuda_sm20_div_rn_f64_full,(.L_x_34 - $__internal_0_$__cuda_sm20_div_rn_f64_full)
$__internal_0_$__cuda_sm20_div_rn_f64_full:
[C---:B------:R-:W-:Y:S01]  /*1210*/  FSETP.GEU.AND P0, PT, |R5|.reuse, 1.469367938527859385e-39, PT ;  /* 0x001000000500780b */ /* 0x040fe20003f0e200 */
[----:B------:R-:W-:Y:S01]  /*1220*/  IMAD.MOV.U32 R8, RZ, RZ, 0x1 ;  /* 0x00000001ff087424 */ /* 0x000fe200078e00ff */
[C---:B------:R-:W-:Y:S01]  /*1230*/  LOP3.LUT R2, R5.reuse, 0x800fffff, RZ, 0xc0, !PT ;  /* 0x800fffff05027812 */ /* 0x040fe200078ec0ff */
[----:B------:R-:W-:Y:S01]  /*1240*/  IMAD.MOV.U32 R11, RZ, RZ, 0x1ca00000 ;  /* 0x1ca00000ff0b7424 */ /* 0x000fe200078e00ff */
[----:B------:R-:W-:Y:S02]  /*1250*/  LOP3.LUT R15, R5, 0x7ff00000, RZ, 0xc0, !PT ;  /* 0x7ff00000050f7812 */ /* 0x000fe400078ec0ff */
[----:B------:R-:W-:Y:S01]  /*1260*/  LOP3.LUT R3, R2, 0x3ff00000, RZ, 0xfc, !PT ;  /* 0x3ff0000002037812 */ /* 0x000fe200078efcff */
[----:B------:R-:W-:Y:S01]  /*1270*/  IMAD.MOV.U32 R2, RZ, RZ, R4 ;  /* 0x000000ffff027224 */ /* 0x000fe200078e0004 */
[----:B------:R-:W-:-:S04]  /*1280*/  LOP3.LUT R14, R7, 0x7ff00000, RZ, 0xc0, !PT ;  /* 0x7ff00000070e7812 */ /* 0x000fc800078ec0ff */
[----:B------:R-:W-:Y:S01]  /*1290*/  ISETP.GE.U32.AND P1, PT, R14, R15, PT ;  /* 0x0000000f0e00720c */ /* 0x000fe20003f26070 */
[----:B------:R-:W-:Y:S01]  /*12a0*/  @!P0 DMUL R2, R4, 8.98846567431157953865e+307 ;  /* 0x7fe0000004028828 */ /* 0x000fe20000000000 */
[----:B------:R-:W-:-:S05]  /*12b0*/  IMAD.MOV.U32 R21, RZ, RZ, R14 ;  /* 0x000000ffff157224 */ /* 0x000fca00078e000e */
[----:B------:R-:W0:Y:S02]  /*12c0*/  MUFU.RCP64H R9, R3 ;  /* 0x0000000300097308 */ /* 0x000e240000001800 */
[----:B0-----:R-:W-:-:S08]  /*12d0*/  DFMA R12, R8, -R2, 1 ;  /* 0x3ff00000080c742b */ /* 0x001fd00000000802 */
[----:B------:R-:W-:-:S08]  /*12e0*/  DFMA R12, R12, R12, R12 ;  /* 0x0000000c0c0c722b */ /* 0x000fd0000000000c */
[----:B------:R-:W-:Y:S01]  /*12f0*/  DFMA R12, R8, R12, R8 ;  /* 0x0000000c080c722b */ /* 0x000fe20000000008 */
[----:B------:R-:W-:Y:S02]  /*1300*/  SEL R9, R11, 0x63400000, !P1 ;  /* 0x634000000b097807 */ /* 0x000fe40004800000 */
[----:B------:R-:W-:Y:S02]  /*1310*/  FSETP.GEU.AND P1, PT, |R7|, 1.469367938527859385e-39, PT ;  /* 0x001000000700780b */ /* 0x000fe40003f2e200 */
[----:B------:R-:W-:-:S03]  /*1320*/  LOP3.LUT R9, R9, 0x800fffff, R7, 0xf8, !PT ;  /* 0x800fffff09097812 */ /* 0x000fc600078ef807 */
[----:B------:R-:W-:Y:S01]  /*1330*/  DFMA R16, R12, -R2, 1 ;  /* 0x3ff000000c10742b */ /* 0x000fe20000000802 */
[----:B------:R-:W-:-:S07]  /*1340*/  MOV R8, R6 ;  /* 0x0000000600087202 */ /* 0x000fce0000000f00 */
[----:B------:R-:W-:Y:S01]  /*1350*/  DFMA R12, R12, R16, R12 ;  /* 0x000000100c0c722b */ /* 0x000fe2000000000c */
[----:B------:R-:W-:Y:S10]  /*1360*/  @P1 BRA `(.L_x_28) ;  /* 0x0000000000201947 */ /* 0x000ff40003800000 */
[----:B------:R-:W-:Y:S01]  /*1370*/  LOP3.LUT R17, R5, 0x7ff00000, RZ, 0xc0, !PT ;  /* 0x7ff0000005117812 */ /* 0x000fe200078ec0ff */
[----:B------:R-:W-:-:S03]  /*1380*/  IMAD.MOV.U32 R16, RZ, RZ, RZ ;  /* 0x000000ffff107224 */ /* 0x000fc600078e00ff */
[----:B------:R-:W-:-:S04]  /*1390*/  ISETP.GE.U32.AND P1, PT, R14, R17, PT ;  /* 0x000000110e00720c */ /* 0x000fc80003f26070 */
[----:B------:R-:W-:-:S04]  /*13a0*/  SEL R17, R11, 0x63400000, !P1 ;  /* 0x634000000b117807 */ /* 0x000fc80004800000 */
[----:B------:R-:W-:-:S04]  /*13b0*/  LOP3.LUT R17, R17, 0x80000000, R7, 0xf8, !PT ;  /* 0x8000000011117812 */ /* 0x000fc800078ef807 */
[----:B------:R-:W-:-:S06]  /*13c0*/  LOP3.LUT R17, R17, 0x100000, RZ, 0xfc, !PT ;  /* 0x0010000011117812 */ /* 0x000fcc00078efcff */
[----:B------:R-:W-:-:S10]  /*13d0*/  DFMA R8, R8, 2, -R16 ;  /* 0x400000000808782b */ /* 0x000fd40000000810 */
[----:B------:R-:W-:-:S07]  /*13e0*/  LOP3.LUT R21, R9, 0x7ff00000, RZ, 0xc0, !PT ;  /* 0x7ff0000009157812 */ /* 0x000fce00078ec0ff */
.L_x_28:
[----:B------:R-:W-:Y:S01]  /*13f0*/  IMAD.MOV.U32 R20, RZ, RZ, R15 ;  /* 0x000000ffff147224 */ /* 0x000fe200078e000f */
[----:B------:R-:W-:Y:S01]  /*1400*/  @!P0 LOP3.LUT R20, R3, 0x7ff00000, RZ, 0xc0, !PT ;  /* 0x7ff0000003148812 */ /* 0x000fe200078ec0ff */
[----:B------:R-:W-:Y:S01]  /*1410*/  VIADD R15, R21, 0xffffffff ;  /* 0xffffffff150f7836 */ /* 0x000fe20000000000 */
[----:B------:R-:W-:-:S03]  /*1420*/  DMUL R16, R12, R8 ;  /* 0x000000080c107228 */ /* 0x000fc60000000000 */
[----:B------:R-:W-:Y:S01]  /*1430*/  VIADD R22, R20, 0xffffffff ;  /* 0xffffffff14167836 */ /* 0x000fe20000000000 */
[----:B------:R-:W-:-:S04]  /*1440*/  ISETP.GT.U32.AND P0, PT, R15, 0x7feffffe, PT ;  /* 0x7feffffe0f00780c */ /* 0x000fc80003f04070 */
[----:B------:R-:W-:Y:S01]  /*1450*/  ISETP.GT.U32.OR P0, PT, R22, 0x7feffffe, P0 ;  /* 0x7feffffe1600780c */ /* 0x000fe20000704470 */
[----:B------:R-:W-:-:S08]  /*1460*/  DFMA R18, R16, -R2, R8 ;  /* 0x800000021012722b */ /* 0x000fd00000000008 */
[----:B------:R-:W-:-:S04]  /*1470*/  DFMA R12, R12, R18, R16 ;  /* 0x000000120c0c722b */ /* 0x000fc80000000010 */
[----:B------:R-:W-:Y:S07]  /*1480*/  @P0 BRA `(.L_x_29) ;  /* 0x00000000006c0947 */ /* 0x000fee0003800000 */
[----:B------:R-:W-:-:S04]  /*1490*/  LOP3.LUT R7, R5, 0x7ff00000, RZ, 0xc0, !PT ;  /* 0x7ff0000005077812 */ /* 0x000fc800078ec0ff */
[CC--:B------:R-:W-:Y:S02]  /*14a0*/  VIADDMNMX R6, R14.reuse, -R7.reuse, 0xb9600000, !PT ;  /* 0xb96000000e067446 */ /* 0x0c0fe40007800907 */
[----:B------:R-:W-:Y:S02]  /*14b0*/  ISETP.GE.U32.AND P0, PT, R14, R7, PT ;  /* 0x000000070e00720c */ /* 0x000fe40003f06070 */
[----:B------:R-:W-:Y:S02]  /*14c0*/  VIMNMX R6, PT, PT, R6, 0x46a00000, PT ;  /* 0x46a0000006067848 */ /* 0x000fe40003fe0100 */
[----:B------:R-:W-:-:S05]  /*14d0*/  SEL R11, R11, 0x63400000, !P0 ;  /* 0x634000000b0b7807 */ /* 0x000fca0004000000 */
[----:B------:R-:W-:Y:S02]  /*14e0*/  IMAD.IADD R11, R6, 0x1, -R11 ;  /* 0x00000001060b7824 */ /* 0x000fe400078e0a0b */
[----:B------:R-:W-:Y:S02]  /*14f0*/  IMAD.MOV.U32 R6, RZ, RZ, RZ ;  /* 0x000000ffff067224 */ /* 0x000fe400078e00ff */
[----:B------:R-:W-:-:S06]  /*1500*/  VIADD R7, R11, 0x7fe00000 ;  /* 0x7fe000000b077836 */ /* 0x000fcc0000000000 */
[----:B------:R-:W-:-:S10]  /*1510*/  DMUL R14, R12, R6 ;  /* 0x000000060c0e7228 */ /* 0x000fd40000000000 */
[----:B------:R-:W-:-:S13]  /*1520*/  FSETP.GTU.AND P0, PT, |R15|, 1.469367938527859385e-39, PT ;  /* 0x001000000f00780b */ /* 0x000fda0003f0c200 */
[----:B------:R-:W-:Y:S05]  /*1530*/  @P0 BRA `(.L_x_30) ;  /* 0x0000000000940947 */ /* 0x000fea0003800000 */
[----:B------:R-:W-:Y:S01]  /*1540*/  DFMA R2, R12, -R2, R8 ;  /* 0x800000020c02722b */ /* 0x000fe20000000008 */
[----:B------:R-:W-:-:S09]  /*1550*/  MOV R6, RZ ;  /* 0x000000ff00067202 */ /* 0x000fd20000000f00 */
[C---:B------:R-:W-:Y:S02]  /*1560*/  FSETP.NEU.AND P0, PT, R3.reuse, RZ, PT ;  /* 0x000000ff0300720b */ /* 0x040fe40003f0d000 */
[----:B------:R-:W-:-:S04]  /*1570*/  LOP3.LUT R5, R3, 0x80000000, R5, 0x48, !PT ;  /* 0x8000000003057812 */ /* 0x000fc800078e4805 */
[----:B------:R-:W-:-:S07]  /*1580*/  LOP3.LUT R7, R5, R7, RZ, 0xfc, !PT ;  /* 0x0000000705077212 */ /* 0x000fce00078efcff */
[----:B------:R-:W-:Y:S05]  /*1590*/  @!P0 BRA `(.L_x_30) ;  /* 0x00000000007c8947 */ /* 0x000fea0003800000 */
[----:B------:R-:W-:Y:S01]  /*15a0*/  IMAD.MOV R3, RZ, RZ, -R11 ;  /* 0x000000ffff037224 */ /* 0x000fe200078e0a0b */
[----:B------:R-:W-:Y:S01]  /*15b0*/  DMUL.RP R6, R12, R6 ;  /* 0x000000060c067228 */ /* 0x000fe20000008000 */
[----:B------:R-:W-:Y:S01]  /*15c0*/  IMAD.MOV.U32 R2, RZ, RZ, RZ ;  /* 0x000000ffff027224 */ /* 0x000fe200078e00ff */
[----:B------:R-:W-:-:S05]  /*15d0*/  IADD3 R11, PT, PT, -R11, -0x43300000, RZ ;  /* 0xbcd000000b0b7810 */ /* 0x000fca0007ffe1ff */
[----:B------:R-:W-:-:S03]  /*15e0*/  DFMA R2, R14, -R2, R12 ;  /* 0x800000020e02722b */ /* 0x000fc6000000000c */
[----:B------:R-:W-:-:S07]  /*15f0*/  LOP3.LUT R5, R7, R5, RZ, 0x3c, !PT ;  /* 0x0000000507057212 */ /* 0x000fce00078e3cff */
[----:B------:R-:W-:-:S04]  /*1600*/  FSETP.NEU.AND P0, PT, |R3|, R11, PT ;  /* 0x0000000b0300720b */ /* 0x000fc80003f0d200 */
[----:B------:R-:W-:Y:S02]  /*1610*/  FSEL R14, R6, R14, !P0 ;  /* 0x0000000e060e7208 */ /* 0x000fe40004000000 */
[----:B------:R-:W-:Y:S01]  /*1620*/  FSEL R15, R5, R15, !P0 ;  /* 0x0000000f050f7208 */ /* 0x000fe20004000000 */
[----:B------:R-:W-:Y:S06]  /*1630*/  BRA `(.L_x_30) ;  /* 0x0000000000547947 */ /* 0x000fec0003800000 */
.L_x_29:
[----:B------:R-:W-:-:S14]  /*1640*/  DSETP.NAN.AND P0, PT, R6, R6, PT ;  /* 0x000000060600722a */ /* 0x000fdc0003f08000 */
[----:B------:R-:W-:Y:S05]  /*1650*/  @P0 BRA `(.L_x_31) ;  /* 0x0000000000440947 */ /* 0x000fea0003800000 */
[----:B------:R-:W-:-:S14]  /*1660*/  DSETP.NAN.AND P0, PT, R4, R4, PT ;  /* 0x000000040400722a */ /* 0x000fdc0003f08000 */
[----:B------:R-:W-:Y:S05]  /*1670*/  @P0 BRA `(.L_x_32) ;  /* 0x0000000000300947 */ /* 0x000fea0003800000 */
[----:B------:R-:W-:Y:S01]  /*1680*/  ISETP.NE.AND P0, PT, R21, R20, PT ;  /* 0x000000141500720c */ /* 0x000fe20003f05270 */
[----:B------:R-:W-:Y:S02]  /*1690*/  IMAD.MOV.U32 R14, RZ, RZ, 0x0 ;  /* 0x00000000ff0e7424 */ /* 0x000fe400078e00ff */
[----:B------:R-:W-:-:S10]  /*16a0*/  IMAD.MOV.U32 R15, RZ, RZ, -0x80000 ;  /* 0xfff80000ff0f7424 */ /* 0x000fd400078e00ff */
[----:B------:R-:W-:Y:S05]  /*16b0*/  @!P0 BRA `(.L_x_30) ;  /* 0x0000000000348947 */ /* 0x000fea0003800000 */
[----:B------:R-:W-:Y:S02]  /*16c0*/  ISETP.NE.AND P0, PT, R21, 0x7ff00000, PT ;  /* 0x7ff000001500780c */ /* 0x000fe40003f05270 */
[----:B------:R-:W-:Y:S02]  /*16d0*/  LOP3.LUT R15, R7, 0x80000000, R5, 0x48, !PT ;  /* 0x80000000070f7812 */ /* 0x000fe400078e4805 */
[----:B------:R-:W-:-:S13]  /*16e0*/  ISETP.EQ.OR P0, PT, R20, RZ, !P0 ;  /* 0x000000ff1400720c */ /* 0x000fda0004702670 */
[----:B------:R-:W-:Y:S01]  /*16f0*/  @P0 LOP3.LUT R2, R15, 0x7ff00000, RZ, 0xfc, !PT ;  /* 0x7ff000000f020812 */ /* 0x000fe200078efcff */
[----:B------:R-:W-:Y:S02]  /*1700*/  @!P0 IMAD.MOV.U32 R14, RZ, RZ, RZ ;  /* 0x000000ffff0e8224 */ /* 0x000fe400078e00ff */
[----:B------:R-:W-:Y:S01]  /*1710*/  @P0 IMAD.MOV.U32 R14, RZ, RZ, RZ ;  /* 0x000000ffff0e0224 */ /* 0x000fe200078e00ff */
[----:B------:R-:W-:Y:S01]  /*1720*/  @P0 MOV R15, R2 ;  /* 0x00000002000f0202 */ /* 0x000fe20000000f00 */
[----:B------:R-:W-:Y:S06]  /*1730*/  BRA `(.L_x_30) ;  /* 0x0000000000147947 */ /* 0x000fec0003800000 */
.L_x_32:
[----:B------:R-:W-:Y:S01]  /*1740*/  LOP3.LUT R15, R5, 0x80000, RZ, 0xfc, !PT ;  /* 0x00080000050f7812 */ /* 0x000fe200078efcff */
[----:B------:R-:W-:Y:S01]  /*1750*/  IMAD.MOV.U32 R14, RZ, RZ, R4 ;  /* 0x000000ffff0e7224 */ /* 0x000fe200078e0004 */
[----:B------:R-:W-:Y:S06]  /*1760*/  BRA `(.L_x_30) ;  /* 0x0000000000087947 */ /* 0x000fec0003800000 */
.L_x_31:
[----:B------:R-:W-:Y:S01]  /*1770*/  LOP3.LUT R15, R7, 0x80000, RZ, 0xfc, !PT ;  /* 0x00080000070f7812 */ /* 0x000fe200078efcff */
[----:B------:R-:W-:-:S07]  /*1780*/  IMAD.MOV.U32 R14, RZ, RZ, R6 ;  /* 0x000000ffff0e7224 */ /* 0x000fce00078e0006 */
.L_x_30:
[----:B------:R-:W-:Y:S02]  /*1790*/  IMAD.MOV.U32 R11, RZ, RZ, 0x0 ;  /* 0x00000000ff0b7424 */ /* 0x000fe400078e00ff */
[----:B------:R-:W-:Y:S02]  /*17a0*/  IMAD.MOV.U32 R2, RZ, RZ, R14 ;  /* 0x000000ffff027224 */ /* 0x000fe400078e000e */
[----:B------:R-:W-:Y:S01]  /*17b0*/  IMAD.MOV.U32 R3, RZ, RZ, R15 ;  /* 0x000000ffff037224 */ /* 0x000fe200078e000f */
[----:B------:R-:W-:Y:S06]  /*17c0*/  RET.REL.NODEC R10 `(_Z5mergePiiS_iS_) ;  /* 0xffffffe80a0c7950 */ /* 0x000fec0003c3ffff */
.L_x_33:
[----:B------:R-:W-:-:S00]  /*17d0*/  BRA `(.L_x_33) ;  /* 0xfffffffc00fc7947 */ /* 0x000fc0000383ffff */
[----:B------:R-:W-:-:S00]  /*17e0*/  NOP ;  /* 0x0000000000007918 */ /* 0x000fc00000000000 */
        /* <DEDUP_REMOVED lines=9> */
.L_x_34:


//--------------------- .nv.shared.reserved.0     --------------------------
	.section	.nv.shared.reserved.0,"aw",@nobits
	.weak		__nv_reservedSMEM_offset_0_alias
	.size		__nv_reservedSMEM_offset_0_alias, 0, 64
	.other		__nv_reservedSMEM_offset_0_alias,@"STO_CUDA_RESERVED_SHARED STV_DEFAULT"
__nv_reservedSMEM_offset_0_alias:
	.zero		0
	.zero		64


//--------------------- .nv.constant0._Z5mergePiiS_iS_ --------------------------
	.section	.nv.constant0._Z5mergePiiS_iS_,"a",@progbits
	.sectionflags	@""
	.align	4
.nv.constant0._Z5mergePiiS_iS_:
	.zero		936


//--------------------- SYMBOLS --------------------------

	.type		.nv.reservedSmem.offset0,@object
	.size		.nv.reservedSmem.offset0,0x4
